//
// Generated by NVIDIA NVVM Compiler
//
// Compiler Build ID: CL-36424714
// Cuda compilation tools, release 13.0, V13.0.88
// Based on NVVM 20.0.0
//

.version 9.0
.target sm_100
.address_size 64

	// .globl	_Z10testKernelii

.visible .entry _Z10testKernelii(
	.param .u32 _Z10testKernelii_param_0,
	.param .u32 _Z10testKernelii_param_1
)
{


	ret;

}


// ===== COMPILED SASS (sm_100) =====

	.target	sm_100

	.elftype	@"ET_EXEC"


//--------------------- .note.nv.tkinfo           --------------------------
	.section	.note.nv.tkinfo,"",@"SHT_NOTE"
	.sectionflags	@"SHF_NOTE_NV_TKINFO"
	.tkinfo
        /*0018*/ 	.word	0x00000002
        /*0030*/ 	.string	""
        /*0030*/ 	.string	"ptxas"
        /*0030*/ 	.string	"Cuda compilation tools, release 13.0, V13.0.88"
        /*0030*/ 	.string	"Build cuda_13.0.r13.0/compiler.36424714_0"
        /*0030*/ 	.string	"-arch sm_100 -m 64 "



//--------------------- .note.nv.cuinfo           --------------------------
	.section	.note.nv.cuinfo,"",@"SHT_NOTE"
	.sectionflags	@"SHF_NOTE_NV_CUINFO"
        /*0018*/ 	.short	0x0002
        /*001a*/ 	.short	0x0064
        /*001c*/ 	.short	0x0082
	.zero		2


//--------------------- .nv.info                  --------------------------
	.section	.nv.info,"",@"SHT_CUDA_INFO"
	.align	4


	//----- nvinfo : EIATTR_REGCOUNT
	.align		4
        /*0000*/ 	.byte	0x04, 0x2f
        /*0002*/ 	.short	(.L_1 - .L_0)
	.align		4
.L_0:
        /*0004*/ 	.word	index@(_Z10testKernelii)
        /*0008*/ 	.word	0x00000004


	//----- nvinfo : EIATTR_FRAME_SIZE
	.align		4
.L_1:
        /*000c*/ 	.byte	0x04, 0x11
        /*000e*/ 	.short	(.L_3 - .L_2)
	.align		4
.L_2:
        /*0010*/ 	.word	index@(_Z10testKernelii)
        /*0014*/ 	.word	0x00000000


	//----- nvinfo : EIATTR_MIN_STACK_SIZE
	.align		4
.L_3:
        /*0018*/ 	.byte	0x04, 0x12
        /*001a*/ 	.short	(.L_5 - .L_4)
	.align		4
.L_4:
        /*001c*/ 	.word	index@(_Z10testKernelii)
        /*0020*/ 	.word	0x00000000
.L_5:


//--------------------- .nv.compat                --------------------------
	.section	.nv.compat,"",@"SHT_CUDA_COMPAT_INFO"
	.align	4
        /*0000*/ 	.byte	0x02, 0x09, 0x00, 0x00, 0x02, 0x02, 0x01, 0x00, 0x02, 0x05, 0x05, 0x00, 0x03, 0x07, 0x01, 0x01
        /*0010*/ 	.byte	0x02, 0x03, 0x00, 0x00, 0x02, 0x06, 0x01, 0x00, 0x04, 0x0b, 0x08, 0x00, 0x09, 0x00, 0x00, 0x00
        /*0020*/ 	.byte	0x00, 0x00, 0x00, 0x00


//--------------------- .nv.info._Z10testKernelii --------------------------
	.section	.nv.info._Z10testKernelii,"",@"SHT_CUDA_INFO"
	.sectionflags	@""
	.align	4


	//----- nvinfo : EIATTR_CUDA_API_VERSION
	.align		4
        /*0000*/ 	.byte	0x04, 0x37
        /*0002*/ 	.short	(.L_7 - .L_6)
.L_6:
        /*0004*/ 	.word	0x00000082


	//----- nvinfo : EIATTR_KPARAM_INFO
	.align		4
.L_7:
        /*0008*/ 	.byte	0x04, 0x17
        /*000a*/ 	.short	(.L_9 - .L_8)
.L_8:
        /*000c*/ 	.word	0x00000000
        /*0010*/ 	.short	0x0001
        /*0012*/ 	.short	0x0004
        /*0014*/ 	.byte	0x00, 0xf0, 0x11, 0x00


	//----- nvinfo : EIATTR_KPARAM_INFO
	.align		4
.L_9:
        /*0018*/ 	.byte	0x04, 0x17
        /*001a*/ 	.short	(.L_11 - .L_10)
.L_10:
        /*001c*/ 	.word	0x00000000
        /*0020*/ 	.short	0x0000
        /*0022*/ 	.short	0x0000
        /*0024*/ 	.byte	0x00, 0xf0, 0x11, 0x00


	//----- nvinfo : EIATTR_SPARSE_MMA_MASK
	.align		4
.L_11:
        /*0028*/ 	.byte	0x03, 0x50
        /*002a*/ 	.short	0x0000


	//----- nvinfo : EIATTR_MAXREG_COUNT
	.align		4
        /*002c*/ 	.byte	0x03, 0x1b
        /*002e*/ 	.short	0x00ff


	//----- nvinfo : EIATTR_MERCURY_ISA_VERSION
	.align		4
        /*0030*/ 	.byte	0x03, 0x5f
        /*0032*/ 	.short	0x0101


	//----- nvinfo : EIATTR_VRC_CTA_INIT_COUNT
	.align		4
        /*0034*/ 	.byte	0x02, 0x4a
	.zero		1
	.zero		1


	//----- nvinfo : EIATTR_EXIT_INSTR_OFFSETS
	.align		4
        /*0038*/ 	.byte	0x04, 0x1c
        /*003a*/ 	.short	(.L_13 - .L_12)


	//   ....[0]....
.L_12:
        /*003c*/ 	.word	0x00000010


	//----- nvinfo : EIATTR_CBANK_PARAM_SIZE
	.align		4
.L_13:
        /*0040*/ 	.byte	0x03, 0x19
        /*0042*/ 	.short	0x0008


	//----- nvinfo : EIATTR_PARAM_CBANK
	.align		4
        /*0044*/ 	.byte	0x04, 0x0a
        /*0046*/ 	.short	(.L_15 - .L_14)
	.align		4
.L_14:
        /*0048*/ 	.word	index@(.nv.constant0._Z10testKernelii)
        /*004c*/ 	.short	0x0380
        /*004e*/ 	.short	0x0008


	//----- nvinfo : EIATTR_SW_WAR
	.align		4
.L_15:
        /*0050*/ 	.byte	0x04, 0x36
        /*0052*/ 	.short	(.L_17 - .L_16)
.L_16:
        /*0054*/ 	.word	0x00000008
.L_17:


//--------------------- .nv.callgraph             --------------------------
	.section	.nv.callgraph,"",@"SHT_CUDA_CALLGRAPH"
	.align	4
	.sectionentsize	8
	.align		4
        /*0000*/ 	.word	0x00000000
	.align		4
        /*0004*/ 	.word	0xffffffff
	.align		4
        /*0008*/ 	.word	0x00000000
	.align		4
        /*000c*/ 	.word	0xfffffffe
	.align		4
        /*0010*/ 	.word	0x00000000
	.align		4
        /*0014*/ 	.word	0xfffffffd
	.align		4
        /*0018*/ 	.word	0x00000000
	.align		4
        /*001c*/ 	.word	0xfffffffc


//--------------------- .text._Z10testKernelii    --------------------------
	.section	.text._Z10testKernelii,"ax",@progbits
	.align	128
        .global         _Z10testKernelii
        .type           _Z10testKernelii,@function
        .size           _Z10testKernelii,(.L_x_1 - _Z10testKernelii)
        .other          _Z10testKernelii,@"STO_CUDA_ENTRY STV_DEFAULT"
_Z10testKernelii:
.text._Z10testKernelii:
[----:B------:R-:W-:Y:S01]  /*0000*/  LDC R1, c[0x0][0x37c] ;  /* 0x0000df00ff017b82 */ /* 0x000fe20000000800 */
[----:B------:R-:W-:Y:S05]  /*0010*/  EXIT ;  /* 0x000000000000794d */ /* 0x000fea0003800000 */
.L_x_0:
[----:B------:R-:W-:-:S00]  /*0020*/  BRA `(.L_x_0) ;  /* 0xfffffffc00fc7947 */ /* 0x000fc0000383ffff */
[----:B------:R-:W-:-:S00]  /*0030*/  NOP ;  /* 0x0000000000007918 */ /* 0x000fc00000000000 */
        /* <DEDUP_REMOVED lines=12> */
.L_x_1:


//--------------------- .nv.shared.reserved.0     --------------------------
	.section	.nv.shared.reserved.0,"aw",@nobits
	.weak		__nv_reservedSMEM_offset_0_alias
	.size		__nv_reservedSMEM_offset_0_alias, 0, 64
	.other		__nv_reservedSMEM_offset_0_alias,@"STO_CUDA_RESERVED_SHARED STV_DEFAULT"
__nv_reservedSMEM_offset_0_alias:
	.zero		0
	.zero		64


//--------------------- .nv.constant0._Z10testKernelii --------------------------
	.section	.nv.constant0._Z10testKernelii,"a",@progbits
	.sectionflags	@""
	.align	4
.nv.constant0._Z10testKernelii:
	.zero		904


//--------------------- SYMBOLS --------------------------

	.type		.nv.reservedSmem.offset0,@object
	.size		.nv.reservedSmem.offset0,0x4
